	.headerflags	@"EF_CUDA_TEXMODE_UNIFIED EF_CUDA_64BIT_ADDRESS EF_CUDA_ACCELERATORS EF_CUDA_SM90 EF_CUDA_VIRTUAL_SM(EF_CUDA_SM90)"
	.elftype	@"ET_EXEC"


//--------------------- .nv.info                  --------------------------
	.section	.nv.info,"",@"SHT_CUDA_INFO"
	.align	4


	//----- nvinfo : EIATTR_REGCOUNT
	.align		4
        /*0000*/ 	.byte	0x04, 0x2f
        /*0002*/ 	.short	(.L_3 - .L_2)
	.align		4
.L_2:
        /*0004*/ 	.word	index@(triton_per_fused__weight_norm_interface_0)
        /*0008*/ 	.word	0x0000001f


	//----- nvinfo : EIATTR_MIN_STACK_SIZE
	.align		4
.L_3:
        /*000c*/ 	.byte	0x04, 0x12
        /*000e*/ 	.short	(.L_5 - .L_4)
	.align		4
.L_4:
        /*0010*/ 	.word	index@(triton_per_fused__weight_norm_interface_0)
        /*0014*/ 	.word	0x00000000


	//----- nvinfo : EIATTR_FRAME_SIZE
	.align		4
.L_5:
        /*0018*/ 	.byte	0x04, 0x11
        /*001a*/ 	.short	(.L_7 - .L_6)
	.align		4
.L_6:
        /*001c*/ 	.word	index@(triton_per_fused__weight_norm_interface_0)
        /*0020*/ 	.word	0x00000000


	//----- nvinfo : EIATTR_MIN_STACK_SIZE
	.align		4
.L_7:
        /*0024*/ 	.byte	0x04, 0x12
        /*0026*/ 	.short	(.L_9 - .L_8)
	.align		4
.L_8:
        /*0028*/ 	.word	index@(triton_per_fused__weight_norm_interface_0)
        /*002c*/ 	.word	0x00000000
.L_9:


//--------------------- .nv.info.triton_per_fused__weight_norm_interface_0 --------------------------
	.section	.nv.info.triton_per_fused__weight_norm_interface_0,"",@"SHT_CUDA_INFO"
	.sectionflags	@""
	.align	4


	//----- nvinfo : EIATTR_CUDA_API_VERSION
	.align		4
        /*0000*/ 	.byte	0x04, 0x37
        /*0002*/ 	.short	(.L_11 - .L_10)
.L_10:
        /*0004*/ 	.word	0x0000007c


	//----- nvinfo : EIATTR_KPARAM_INFO
	.align		4
.L_11:
        /*0008*/ 	.byte	0x04, 0x17
        /*000a*/ 	.short	(.L_13 - .L_12)
.L_12:
        /*000c*/ 	.word	0x00000000
        /*0010*/ 	.short	0x0005
        /*0012*/ 	.short	0x0024
        /*0014*/ 	.byte	0x00, 0xf0, 0x11, 0x00


	//----- nvinfo : EIATTR_KPARAM_INFO
	.align		4
.L_13:
        /*0018*/ 	.byte	0x04, 0x17
        /*001a*/ 	.short	(.L_15 - .L_14)
.L_14:
        /*001c*/ 	.word	0x00000000
        /*0020*/ 	.short	0x0004
        /*0022*/ 	.short	0x0020
        /*0024*/ 	.byte	0x00, 0xf0, 0x11, 0x00


	//----- nvinfo : EIATTR_KPARAM_INFO
	.align		4
.L_15:
        /*0028*/ 	.byte	0x04, 0x17
        /*002a*/ 	.short	(.L_17 - .L_16)
.L_16:
        /*002c*/ 	.word	0x00000000
        /*0030*/ 	.short	0x0003
        /*0032*/ 	.short	0x0018
        /*0034*/ 	.byte	0x00, 0xf4, 0x21, 0x00


	//----- nvinfo : EIATTR_KPARAM_INFO
	.align		4
.L_17:
        /*0038*/ 	.byte	0x04, 0x17
        /*003a*/ 	.short	(.L_19 - .L_18)
.L_18:
        /*003c*/ 	.word	0x00000000
        /*0040*/ 	.short	0x0002
        /*0042*/ 	.short	0x0010
        /*0044*/ 	.byte	0x00, 0xf4, 0x21, 0x00


	//----- nvinfo : EIATTR_KPARAM_INFO
	.align		4
.L_19:
        /*0048*/ 	.byte	0x04, 0x17
        /*004a*/ 	.short	(.L_21 - .L_20)
.L_20:
        /*004c*/ 	.word	0x00000000
        /*0050*/ 	.short	0x0001
        /*0052*/ 	.short	0x0008
        /*0054*/ 	.byte	0x00, 0xf4, 0x21, 0x00


	//----- nvinfo : EIATTR_KPARAM_INFO
	.align		4
.L_21:
        /*0058*/ 	.byte	0x04, 0x17
        /*005a*/ 	.short	(.L_23 - .L_22)
.L_22:
        /*005c*/ 	.word	0x00000000
        /*0060*/ 	.short	0x0000
        /*0062*/ 	.short	0x0000
        /*0064*/ 	.byte	0x00, 0xf4, 0x21, 0x00


	//----- nvinfo : EIATTR_SPARSE_MMA_MASK
	.align		4
.L_23:
        /*0068*/ 	.byte	0x03, 0x50
        /*006a*/ 	.short	0x0000


	//----- nvinfo : EIATTR_MAXREG_COUNT
	.align		4
        /*006c*/ 	.byte	0x03, 0x1b
        /*006e*/ 	.short	0x00ff


	//----- nvinfo : EIATTR_COOP_GROUP_MASK_REGIDS
	.align		4
        /*0070*/ 	.byte	0x04, 0x29
        /*0072*/ 	.short	(.L_25 - .L_24)


	//   ....[0]....
.L_24:
        /*0074*/ 	.word	0xffffffff


	//   ....[1]....
        /*0078*/ 	.word	0xffffffff


	//   ....[2]....
        /*007c*/ 	.word	0xffffffff


	//   ....[3]....
        /*0080*/ 	.word	0xffffffff


	//   ....[4]....
        /*0084*/ 	.word	0xffffffff


	//   ....[5]....
        /*0088*/ 	.word	0xffffffff


	//   ....[6]....
        /*008c*/ 	.word	0xffffffff


	//   ....[7]....
        /*0090*/ 	.word	0xffffffff


	//   ....[8]....
        /*0094*/ 	.word	0xffffffff


	//   ....[9]....
        /*0098*/ 	.word	0xffffffff


	//   ....[10]....
        /*009c*/ 	.word	0xffffffff


	//   ....[11]....
        /*00a0*/ 	.word	0xffffffff


	//   ....[12]....
        /*00a4*/ 	.word	0xffffffff


	//   ....[13]....
        /*00a8*/ 	.word	0xffffffff


	//   ....[14]....
        /*00ac*/ 	.word	0xffffffff


	//   ....[15]....
        /*00b0*/ 	.word	0xffffffff


	//----- nvinfo : EIATTR_COOP_GROUP_INSTR_OFFSETS
	.align		4
.L_25:
        /*00b4*/ 	.byte	0x04, 0x28
        /*00b6*/ 	.short	(.L_27 - .L_26)


	//   ....[0]....
.L_26:
        /*00b8*/ 	.word	0x000003a0


	//   ....[1]....
        /*00bc*/ 	.word	0x00000410


	//   ....[2]....
        /*00c0*/ 	.word	0x00000440


	//   ....[3]....
        /*00c4*/ 	.word	0x00000450


	//   ....[4]....
        /*00c8*/ 	.word	0x00000470


	//   ....[5]....
        /*00cc*/ 	.word	0x00000490


	//   ....[6]....
        /*00d0*/ 	.word	0x000004c0


	//   ....[7]....
        /*00d4*/ 	.word	0x000004d0


	//   ....[8]....
        /*00d8*/ 	.word	0x000004f0


	//   ....[9]....
        /*00dc*/ 	.word	0x00000510


	//   ....[10]....
        /*00e0*/ 	.word	0x00000540


	//   ....[11]....
        /*00e4*/ 	.word	0x00000550


	//   ....[12]....
        /*00e8*/ 	.word	0x00000580


	//   ....[13]....
        /*00ec*/ 	.word	0x000005b0


	//   ....[14]....
        /*00f0*/ 	.word	0x000005e0


	//   ....[15]....
        /*00f4*/ 	.word	0x00000600


	//----- nvinfo : EIATTR_EXIT_INSTR_OFFSETS
	.align		4
.L_27:
        /*00f8*/ 	.byte	0x04, 0x1c
        /*00fa*/ 	.short	(.L_29 - .L_28)


	//   ....[0]....
.L_28:
        /*00fc*/ 	.word	0x00000a20


	//   ....[1]....
        /*0100*/ 	.word	0x00000a40


	//----- nvinfo : EIATTR_REQNTID
	.align		4
.L_29:
        /*0104*/ 	.byte	0x04, 0x10
        /*0106*/ 	.short	(.L_31 - .L_30)
.L_30:
        /*0108*/ 	.word	0x00000080
        /*010c*/ 	.word	0x00000001
        /*0110*/ 	.word	0x00000001


	//----- nvinfo : EIATTR_CBANK_PARAM_SIZE
	.align		4
.L_31:
        /*0114*/ 	.byte	0x03, 0x19
        /*0116*/ 	.short	0x0028


	//----- nvinfo : EIATTR_PARAM_CBANK
	.align		4
        /*0118*/ 	.byte	0x04, 0x0a
        /*011a*/ 	.short	(.L_33 - .L_32)
	.align		4
.L_32:
        /*011c*/ 	.word	index@(.nv.constant0.triton_per_fused__weight_norm_interface_0)
        /*0120*/ 	.short	0x0210
        /*0122*/ 	.short	0x0028


	//----- nvinfo : EIATTR_SW_WAR
	.align		4
.L_33:
        /*0124*/ 	.byte	0x04, 0x36
        /*0126*/ 	.short	(.L_35 - .L_34)
.L_34:
        /*0128*/ 	.word	0x00000008
.L_35:


//--------------------- .nv.callgraph             --------------------------
	.section	.nv.callgraph,"",@"SHT_CUDA_CALLGRAPH"
	.align	4
	.sectionentsize	8
	.align		4
        /*0000*/ 	.word	0x00000000
	.align		4
        /*0004*/ 	.word	0xffffffff
	.align		4
        /*0008*/ 	.word	0x00000000
	.align		4
        /*000c*/ 	.word	0xfffffffe
	.align		4
        /*0010*/ 	.word	0x00000000
	.align		4
        /*0014*/ 	.word	0xfffffffd
	.align		4
        /*0018*/ 	.word	0x00000000
	.align		4
        /*001c*/ 	.word	0xfffffffc


//--------------------- .nv.constant4             --------------------------
	.section	.nv.constant4,"a",@progbits
	.align	8
	.align		8
.nv.constant4:
        /*0000*/ 	.dword	_$_str
	.align		8
        /*0008*/ 	.dword	_$_str_$_2


//--------------------- .text.triton_per_fused__weight_norm_interface_0 --------------------------
	.section	.text.triton_per_fused__weight_norm_interface_0,"ax",@progbits
	.sectionflags	@"SHF_BARRIERS=1"
	.align	128
        .global         triton_per_fused__weight_norm_interface_0
        .type           triton_per_fused__weight_norm_interface_0,@function
        .size           triton_per_fused__weight_norm_interface_0,(.L_x_1 - triton_per_fused__weight_norm_interface_0)
        .other          triton_per_fused__weight_norm_interface_0,@"STO_CUDA_ENTRY STV_DEFAULT"
triton_per_fused__weight_norm_interface_0:
.text.triton_per_fused__weight_norm_interface_0:
[----:B------:R-:W0:Y:S01]  /*0000*/  LDC R1, c[0x0][0x28] ;  /* 0x00000a00ff017b82 */ /* 0x000e220000000800 */
[----:B------:R-:W1:Y:S07]  /*0010*/  S2R R0, SR_TID.X ;  /* 0x0000000000007919 */ /* 0x000e6e0000002100 */
[----:B------:R-:W2:Y:S01]  /*0020*/  LDC.64 R6, c[0x0][0x218] ;  /* 0x00008600ff067b82 */ /* 0x000ea20000000a00 */
[----:B------:R-:W-:Y:S01]  /*0030*/  HFMA2.MMA R9, -RZ, RZ, 0, 0 ;  /* 0x00000000ff097435 */ /* 0x000fe200000001ff */
[----:B------:R-:W-:Y:S01]  /*0040*/  ULDC.64 UR6, c[0x0][0x208] ;  /* 0x0000820000067ab9 */ /* 0x000fe20000000a00 */
[----:B------:R-:W3:Y:S01]  /*0050*/  S2R R3, SR_CTAID.X ;  /* 0x0000000000037919 */ /* 0x000ee20000002500 */
[----:B------:R-:W-:Y:S01]  /*0060*/  MOV R13, RZ ;  /* 0x000000ff000d7202 */ /* 0x000fe20000000f00 */
[----:B------:R-:W-:Y:S01]  /*0070*/  HFMA2.MMA R14, -RZ, RZ, 0, 0 ;  /* 0x00000000ff0e7435 */ /* 0x000fe200000001ff */
[----:B------:R-:W-:Y:S01]  /*0080*/  CS2R R20, SRZ ;  /* 0x0000000000147805 */ /* 0x000fe2000001ff00 */
[----:B------:R-:W-:Y:S01]  /*0090*/  ULDC.64 UR4, c[0x0][0x220] ;  /* 0x0000880000047ab9 */ /* 0x000fe20000000a00 */
[----:B-1----:R-:W-:-:S02]  /*00a0*/  SHF.R.U32.HI R12, RZ, 0x4, R0 ;  /* 0x00000004ff0c7819 */ /* 0x002fc40000011600 */
[----:B------:R-:W-:Y:S02]  /*00b0*/  LOP3.LUT R8, R0, 0xf, RZ, 0xc0, !PT ;  /* 0x0000000f00087812 */ /* 0x000fe400078ec0ff */
[----:B---3--:R-:W-:Y:S02]  /*00c0*/  SHF.L.U32 R3, R3, 0x5, RZ ;  /* 0x0000000503037819 */ /* 0x008fe400000006ff */
[----:B------:R-:W-:Y:S02]  /*00d0*/  SGXT.U32 R12, R12, 0x3 ;  /* 0x000000030c0c781a */ /* 0x000fe40000000000 */
[----:B------:R-:W-:Y:S02]  /*00e0*/  ISETP.NE.AND P0, PT, R8, 0xf, PT ;  /* 0x0000000f0800780c */ /* 0x000fe40003f05270 */
[----:B------:R-:W-:Y:S02]  /*00f0*/  LOP3.LUT R23, R3, R12, RZ, 0xfc, !PT ;  /* 0x0000000c03177212 */ /* 0x000fe400078efcff */
[----:B------:R-:W-:-:S02]  /*0100*/  LOP3.LUT R24, R3, 0x8, R12, 0xfe, !PT ;  /* 0x0000000803187812 */ /* 0x000fc400078efe0c */
[C---:B------:R-:W-:Y:S01]  /*0110*/  ISETP.LT.AND P4, PT, R23.reuse, 0x80, P0 ;  /* 0x000000801700780c */ /* 0x040fe20000781270 */
[----:B------:R-:W-:Y:S01]  /*0120*/  IMAD R2, R23, 0xf, R8 ;  /* 0x0000000f17027824 */ /* 0x000fe200078e0208 */
[----:B------:R-:W-:-:S03]  /*0130*/  ISETP.LT.AND P3, PT, R24, 0x80, P0 ;  /* 0x000000801800780c */ /* 0x000fc60000761270 */
[----:B--2---:R-:W-:Y:S01]  /*0140*/  IMAD.WIDE R10, R2, 0x4, R6 ;  /* 0x00000004020a7825 */ /* 0x004fe200078e0206 */
[----:B------:R-:W-:-:S07]  /*0150*/  LOP3.LUT R22, R3, 0x10, R12, 0xfe, !PT ;  /* 0x0000001003167812 */ /* 0x000fce00078efe0c */
[----:B------:R-:W2:Y:S01]  /*0160*/  @P4 LDG.E R9, desc[UR6][R10.64] ;  /* 0x000000060a094981 */ /* 0x000ea2000c1e1900 */
[----:B------:R-:W-:Y:S01]  /*0170*/  LOP3.LUT R15, R3, 0x18, R12, 0xfe, !PT ;  /* 0x00000018030f7812 */ /* 0x000fe200078efe0c */
[--C-:B------:R-:W-:Y:S01]  /*0180*/  IMAD R4, R24, 0xf, R8.reuse ;  /* 0x0000000f18047824 */ /* 0x100fe200078e0208 */
[C---:B------:R-:W-:Y:S01]  /*0190*/  ISETP.LT.AND P2, PT, R22.reuse, 0x80, P0 ;  /* 0x000000801600780c */ /* 0x040fe20000741270 */
[----:B------:R-:W-:Y:S01]  /*01a0*/  IMAD R5, R22, 0xf, R8 ;  /* 0x0000000f16057824 */ /* 0x000fe200078e0208 */
[----:B------:R-:W-:Y:S01]  /*01b0*/  ISETP.LT.AND P0, PT, R15, 0x80, P0 ;  /* 0x000000800f00780c */ /* 0x000fe20000701270 */
[----:B------:R-:W-:-:S04]  /*01c0*/  IMAD.WIDE R26, R4, 0x4, R6 ;  /* 0x00000004041a7825 */ /* 0x000fc800078e0206 */
[----:B------:R-:W-:Y:S01]  /*01d0*/  IMAD R8, R15, 0xf, R8 ;  /* 0x0000000f0f087824 */ /* 0x000fe200078e0208 */
[----:B------:R-:W3:Y:S01]  /*01e0*/  @P3 LDG.E R13, desc[UR6][R26.64] ;  /* 0x000000061a0d3981 */ /* 0x000ee2000c1e1900 */
[----:B------:R-:W-:-:S04]  /*01f0*/  IMAD.WIDE R18, R5, 0x4, R6 ;  /* 0x0000000405127825 */ /* 0x000fc800078e0206 */
[----:B------:R-:W-:Y:S01]  /*0200*/  IMAD.WIDE R16, R8, 0x4, R6 ;  /* 0x0000000408107825 */ /* 0x000fe200078e0206 */
[----:B------:R1:W4:Y:S01]  /*0210*/  @P2 LDG.E R14, desc[UR6][R18.64] ;  /* 0x00000006120e2981 */ /* 0x000322000c1e1900 */
[----:B------:R-:W5:Y:S03]  /*0220*/  LDC.64 R6, c[0x0][0x220] ;  /* 0x00008800ff067b82 */ /* 0x000f660000000a00 */
[----:B------:R1:W4:Y:S01]  /*0230*/  @P0 LDG.E R21, desc[UR6][R16.64] ;  /* 0x0000000610150981 */ /* 0x000322000c1e1900 */
[----:B------:R-:W-:Y:S02]  /*0240*/  ISETP.GE.AND P5, PT, R23, 0x80, PT ;  /* 0x000000801700780c */ /* 0x000fe40003fa6270 */
[----:B------:R-:W-:Y:S02]  /*0250*/  ISETP.GE.AND P1, PT, R24, 0x80, PT ;  /* 0x000000801800780c */ /* 0x000fe40003f26270 */
[----:B-1----:R-:W-:-:S02]  /*0260*/  SHF.R.S32.HI R18, RZ, 0x1f, R3 ;  /* 0x0000001fff127819 */ /* 0x002fc40000011403 */
[----:B0-----:R-:W-:Y:S01]  /*0270*/  CS2R R16, SRZ ;  /* 0x0000000000107805 */ /* 0x001fe2000001ff00 */
[C---:B-----5:R-:W-:Y:S01]  /*0280*/  IMAD.WIDE R10, R23.reuse, 0x4, R6 ;  /* 0x00000004170a7825 */ /* 0x060fe200078e0206 */
[----:B------:R-:W-:-:S05]  /*0290*/  LEA R6, P6, R23, UR4, 0x2 ;  /* 0x0000000417067c11 */ /* 0x000fca000f8c10ff */
[----:B------:R0:W5:Y:S01]  /*02a0*/  @!P5 LDG.E.EL R20, desc[UR6][R10.64] ;  /* 0x000000060a14d981 */ /* 0x000162000c2e1900 */
[----:B------:R-:W-:Y:S02]  /*02b0*/  ISETP.GE.AND P5, PT, R22, 0x80, PT ;  /* 0x000000801600780c */ /* 0x000fe40003fa6270 */
[----:B------:R-:W-:-:S05]  /*02c0*/  LEA.HI.X R7, R23, UR5, R18, 0x2, P6 ;  /* 0x0000000517077c11 */ /* 0x000fca000b0f1412 */
[----:B------:R-:W5:Y:S06]  /*02d0*/  @!P1 LDG.E.EL R17, desc[UR6][R6.64+0x20] ;  /* 0x0000200606119981 */ /* 0x000f6c000c2e1900 */
[----:B------:R-:W5:Y:S01]  /*02e0*/  @!P5 LDG.E.EL R16, desc[UR6][R6.64+0x40] ;  /* 0x000040060610d981 */ /* 0x000f62000c2e1900 */
[----:B------:R-:W-:Y:S02]  /*02f0*/  ISETP.GE.AND P1, PT, R15, 0x80, PT ;  /* 0x000000800f00780c */ /* 0x000fe40003f26270 */
[----:B------:R-:W-:-:S11]  /*0300*/  MOV R15, RZ ;  /* 0x000000ff000f7202 */ /* 0x000fd60000000f00 */
[----:B------:R1:W5:Y:S01]  /*0310*/  @!P1 LDG.E.EL R15, desc[UR6][R6.64+0x60] ;  /* 0x00006006060f9981 */ /* 0x000362000c2e1900 */
[----:B------:R-:W0:Y:S01]  /*0320*/  S2UR UR5, SR_CgaCtaId ;  /* 0x00000000000579c3 */ /* 0x000e220000008800 */
[----:B------:R-:W-:Y:S01]  /*0330*/  UMOV UR4, 0x400 ;  /* 0x0000040000047882 */ /* 0x000fe20000000000 */
[----:B------:R-:W-:Y:S01]  /*0340*/  LOP3.LUT R3, R3, 0x1f, R0, 0xf8, !PT ;  /* 0x0000001f03037812 */ /* 0x000fe200078ef800 */
[----:B0-----:R-:W-:Y:S01]  /*0350*/  UPRMT UR4, UR5, 0x654, UR4 ;  /* 0x0000065405047896 */ /* 0x001fe20008000004 */
[----:B--2---:R-:W-:-:S05]  /*0360*/  SEL R9, R9, RZ, P4 ;  /* 0x000000ff09097207 */ /* 0x004fca0002000000 */
[----:B------:R-:W-:-:S05]  /*0370*/  FMUL R10, R9, R9 ;  /* 0x00000009090a7220 */ /* 0x000fca0000400000 */
[----:B------:R-:W-:Y:S02]  /*0380*/  FSEL R11, R10, RZ, P4 ;  /* 0x000000ff0a0b7208 */ /* 0x000fe40002000000 */
[----:B---3--:R-:W-:-:S03]  /*0390*/  SEL R13, R13, RZ, P3 ;  /* 0x000000ff0d0d7207 */ /* 0x008fc60001800000 */
[----:B------:R-:W0:Y:S02]  /*03a0*/  SHFL.BFLY PT, R22, R11, 0x8, 0x1f ;  /* 0x0d001f000b167f89 */ /* 0x000e2400000e0000 */
[----:B------:R-:W-:Y:S01]  /*03b0*/  FMUL R10, R13, R13 ;  /* 0x0000000d0d0a7220 */ /* 0x000fe20000400000 */
[----:B----4-:R-:W-:Y:S02]  /*03c0*/  SEL R14, R14, RZ, P2 ;  /* 0x000000ff0e0e7207 */ /* 0x010fe40001000000 */
[----:B------:R-:W-:Y:S02]  /*03d0*/  SEL R21, R21, RZ, P0 ;  /* 0x000000ff15157207 */ /* 0x000fe40000000000 */
[----:B------:R-:W-:Y:S01]  /*03e0*/  FSEL R18, R10, RZ, P3 ;  /* 0x000000ff0a127208 */ /* 0x000fe20001800000 */
[----:B------:R-:W-:Y:S02]  /*03f0*/  FMUL R10, R14, R14 ;  /* 0x0000000e0e0a7220 */ /* 0x000fe40000400000 */
[----:B-1----:R-:W-:-:S02]  /*0400*/  FMUL R6, R21, R21 ;  /* 0x0000001515067220 */ /* 0x002fc40000400000 */
[----:B------:R-:W1:Y:S01]  /*0410*/  SHFL.BFLY PT, R19, R18, 0x8, 0x1f ;  /* 0x0d001f0012137f89 */ /* 0x000e6200000e0000 */
[----:B------:R-:W-:Y:S02]  /*0420*/  FSEL R10, R10, RZ, P2 ;  /* 0x000000ff0a0a7208 */ /* 0x000fe40001000000 */
[----:B------:R-:W-:-:S03]  /*0430*/  FSEL R6, R6, RZ, P0 ;  /* 0x000000ff06067208 */ /* 0x000fc60000000000 */
[----:B------:R-:W2:Y:S04]  /*0440*/  SHFL.BFLY PT, R23, R10, 0x8, 0x1f ;  /* 0x0d001f000a177f89 */ /* 0x000ea800000e0000 */
[----:B------:R-:W3:Y:S01]  /*0450*/  SHFL.BFLY PT, R25, R6, 0x8, 0x1f ;  /* 0x0d001f0006197f89 */ /* 0x000ee200000e0000 */
[----:B0-----:R-:W-:-:S05]  /*0460*/  FADD R22, R11, R22 ;  /* 0x000000160b167221 */ /* 0x001fca0000000000 */
[----:B------:R-:W0:Y:S01]  /*0470*/  SHFL.BFLY PT, R7, R22, 0x4, 0x1f ;  /* 0x0c801f0016077f89 */ /* 0x000e2200000e0000 */
[----:B-1----:R-:W-:-:S05]  /*0480*/  FADD R19, R18, R19 ;  /* 0x0000001312137221 */ /* 0x002fca0000000000 */
[----:B------:R-:W1:Y:S01]  /*0490*/  SHFL.BFLY PT, R24, R19, 0x4, 0x1f ;  /* 0x0c801f0013187f89 */ /* 0x000e6200000e0000 */
[----:B--2---:R-:W-:Y:S01]  /*04a0*/  FADD R11, R10, R23 ;  /* 0x000000170a0b7221 */ /* 0x004fe20000000000 */
[----:B---3--:R-:W-:-:S04]  /*04b0*/  FADD R26, R6, R25 ;  /* 0x00000019061a7221 */ /* 0x008fc80000000000 */
        /* <DEDUP_REMOVED lines=10> */
[----:B0-----:R-:W-:Y:S01]  /*0560*/  FADD R10, R7, R10 ;  /* 0x0000000a070a7221 */ /* 0x001fe20000000000 */
[----:B------:R-:W-:-:S04]  /*0570*/  LOP3.LUT R7, R0, 0x1f, RZ, 0xc0, !PT ;  /* 0x0000001f00077812 */ /* 0x000fc800078ec0ff */
[----:B------:R-:W0:Y:S01]  /*0580*/  SHFL.BFLY PT, R11, R10, 0x1, 0x1f ;  /* 0x0c201f000a0b7f89 */ /* 0x000e2200000e0000 */
[----:B------:R-:W-:Y:S01]  /*0590*/  LEA R7, R7, UR4, 0x2 ;  /* 0x0000000407077c11 */ /* 0x000fe2000f8e10ff */
[----:B-1----:R-:W-:-:S05]  /*05a0*/  FADD R23, R24, R23 ;  /* 0x0000001718177221 */ /* 0x002fca0000000000 */
[----:B------:R-:W1:Y:S01]  /*05b0*/  SHFL.BFLY PT, R22, R23, 0x1, 0x1f ;  /* 0x0c201f0017167f89 */ /* 0x000e6200000e0000 */
[----:B--2---:R-:W-:Y:S01]  /*05c0*/  FADD R25, R18, R25 ;  /* 0x0000001912197221 */ /* 0x004fe20000000000 */
[----:B---3--:R-:W-:-:S04]  /*05d0*/  FADD R28, R27, R28 ;  /* 0x0000001c1b1c7221 */ /* 0x008fc80000000000 */
[----:B------:R-:W2:Y:S01]  /*05e0*/  SHFL.BFLY PT, R24, R25, 0x1, 0x1f ;  /* 0x0c201f0019187f89 */ /* 0x000ea200000e0000 */
[----:B0-----:R-:W-:-:S03]  /*05f0*/  FADD R6, R10, R11 ;  /* 0x0000000b0a067221 */ /* 0x001fc60000000000 */
[----:B------:R-:W0:Y:S01]  /*0600*/  SHFL.BFLY PT, R11, R28, 0x1, 0x1f ;  /* 0x0c201f001c0b7f89 */ /* 0x000e2200000e0000 */
[----:B------:R-:W3:Y:S01]  /*0610*/  MUFU.SQRT R18, R6 ;  /* 0x0000000600127308 */ /* 0x000ee20000002000 */
[----:B-1----:R-:W-:Y:S01]  /*0620*/  FADD R22, R23, R22 ;  /* 0x0000001617167221 */ /* 0x002fe20000000000 */
[----:B------:R-:W-:-:S06]  /*0630*/  LEA R23, R12, UR4, 0x2 ;  /* 0x000000040c177c11 */ /* 0x000fcc000f8e10ff */
[----:B------:R-:W1:Y:S01]  /*0640*/  MUFU.SQRT R19, R22 ;  /* 0x0000001600137308 */ /* 0x000e620000002000 */
[----:B--2---:R-:W-:Y:S01]  /*0650*/  FADD R24, R25, R24 ;  /* 0x0000001819187221 */ /* 0x004fe20000000000 */
[----:B------:R-:W-:Y:S01]  /*0660*/  STS [R23], R6 ;  /* 0x0000000617007388 */ /* 0x000fe20000000800 */
[C---:B---3--:R-:W-:Y:S02]  /*0670*/  FSETP.GT.AND P5, PT, R18.reuse, 8.50705917302346158658e+37, PT ;  /* 0x7e8000001200780b */ /* 0x048fe40003fa4000 */
[----:B------:R-:W-:Y:S01]  /*0680*/  FSETP.GEU.AND P6, PT, R18, 1.175494350822287508e-38, PT ;  /* 0x008000001200780b */ /* 0x000fe20003fce000 */
[----:B------:R-:W-:Y:S02]  /*0690*/  STS [R23+0x20], R22 ;  /* 0x0000201617007388 */ /* 0x000fe40000000800 */
[----:B------:R-:W2:Y:S01]  /*06a0*/  MUFU.SQRT R12, R24 ;  /* 0x00000018000c7308 */ /* 0x000ea20000002000 */
[----:B0-----:R-:W-:Y:S01]  /*06b0*/  FADD R11, R28, R11 ;  /* 0x0000000b1c0b7221 */ /* 0x001fe20000000000 */
[----:B------:R-:W-:Y:S04]  /*06c0*/  STS [R23+0x40], R24 ;  /* 0x0000401817007388 */ /* 0x000fe80000000800 */
[----:B------:R0:W-:Y:S01]  /*06d0*/  STS [R23+0x60], R11 ;  /* 0x0000600b17007388 */ /* 0x0001e20000000800 */
[----:B------:R-:W-:Y:S01]  /*06e0*/  BAR.SYNC.DEFER_BLOCKING 0x0 ;  /* 0x0000000000007b1d */ /* 0x000fe20000010000 */
[C---:B-1----:R-:W-:Y:S01]  /*06f0*/  FSETP.GT.AND P1, PT, R19.reuse, 8.50705917302346158658e+37, PT ;  /* 0x7e8000001300780b */ /* 0x042fe20003f24000 */
[----:B------:R-:W-:Y:S01]  /*0700*/  @P5 FMUL R18, R18, 0.25 ;  /* 0x3e80000012125820 */ /* 0x000fe20000400000 */
[----:B-----5:R-:W-:Y:S01]  /*0710*/  @P5 FMUL R20, R20, 0.25 ;  /* 0x3e80000014145820 */ /* 0x020fe20000400000 */
[----:B------:R-:W-:-:S02]  /*0720*/  FSETP.GEU.AND P5, PT, R19, 1.175494350822287508e-38, PT ;  /* 0x008000001300780b */ /* 0x000fc40003fae000 */
[----:B------:R0:W1:Y:S01]  /*0730*/  MUFU.SQRT R25, R11 ;  /* 0x0000000b00197308 */ /* 0x0000620000002000 */
[----:B------:R-:W-:Y:S01]  /*0740*/  @!P6 FMUL R18, R18, 16777216 ;  /* 0x4b8000001212e820 */ /* 0x000fe20000400000 */
[----:B------:R-:W-:Y:S01]  /*0750*/  @!P6 FMUL R20, R20, 16777216 ;  /* 0x4b8000001414e820 */ /* 0x000fe20000400000 */
[----:B--2---:R-:W-:-:S05]  /*0760*/  FSETP.GT.AND P6, PT, R12, 8.50705917302346158658e+37, PT ;  /* 0x7e8000000c00780b */ /* 0x004fca0003fc4000 */
[----:B------:R-:W-:Y:S01]  /*0770*/  @P1 FMUL R19, R19, 0.25 ;  /* 0x3e80000013131820 */ /* 0x000fe20000400000 */
[----:B------:R-:W-:Y:S01]  /*0780*/  @P1 FMUL R17, R17, 0.25 ;  /* 0x3e80000011111820 */ /* 0x000fe20000400000 */
[C---:B------:R-:W-:Y:S01]  /*0790*/  FSETP.GEU.AND P1, PT, R12.reuse, 1.175494350822287508e-38, PT ;  /* 0x008000000c00780b */ /* 0x040fe20003f2e000 */
[----:B0-----:R-:W0:Y:S01]  /*07a0*/  LDC.64 R10, c[0x0][0x228] ;  /* 0x00008a00ff0a7b82 */ /* 0x001e220000000a00 */
[----:B------:R-:W-:Y:S01]  /*07b0*/  @!P5 FMUL R19, R19, 16777216 ;  /* 0x4b8000001313d820 */ /* 0x000fe20000400000 */
[----:B------:R-:W-:Y:S01]  /*07c0*/  @!P5 FMUL R17, R17, 16777216 ;  /* 0x4b8000001111d820 */ /* 0x000fe20000400000 */
[----:B------:R-:W2:Y:S01]  /*07d0*/  MUFU.RCP R27, R18 ;  /* 0x00000012001b7308 */ /* 0x000ea20000001000 */
[C---:B-1----:R-:W-:Y:S01]  /*07e0*/  FSETP.GT.AND P5, PT, R25.reuse, 8.50705917302346158658e+37, PT ;  /* 0x7e8000001900780b */ /* 0x042fe20003fa4000 */
[----:B------:R-:W-:Y:S01]  /*07f0*/  @P6 FMUL R12, R12, 0.25 ;  /* 0x3e8000000c0c6820 */ /* 0x000fe20000400000 */
[----:B------:R-:W-:Y:S01]  /*0800*/  @P6 FMUL R16, R16, 0.25 ;  /* 0x3e80000010106820 */ /* 0x000fe20000400000 */
[----:B------:R1:W3:Y:S01]  /*0810*/  LDS R22, [R7] ;  /* 0x0000000007167984 */ /* 0x0002e20000000800 */
[----:B------:R-:W-:Y:S01]  /*0820*/  BAR.SYNC.DEFER_BLOCKING 0x0 ;  /* 0x0000000000007b1d */ /* 0x000fe20000010000 */
[----:B------:R-:W-:-:S03]  /*0830*/  FSETP.GEU.AND P6, PT, R25, 1.175494350822287508e-38, PT ;  /* 0x008000001900780b */ /* 0x000fc60003fce000 */
[----:B------:R-:W-:Y:S01]  /*0840*/  @!P1 FMUL R12, R12, 16777216 ;  /* 0x4b8000000c0c9820 */ /* 0x000fe20000400000 */
[----:B------:R-:W-:Y:S01]  /*0850*/  @!P1 FMUL R16, R16, 16777216 ;  /* 0x4b80000010109820 */ /* 0x000fe20000400000 */
[----:B------:R-:W-:Y:S02]  /*0860*/  LOP3.LUT P1, RZ, R0, 0x60, RZ, 0xc0, !PT ;  /* 0x0000006000ff7812 */ /* 0x000fe4000782c0ff */
[----:B-1----:R-:W1:Y:S01]  /*0870*/  LDC.64 R6, c[0x0][0x210] ;  /* 0x00008400ff067b82 */ /* 0x002e620000000a00 */
[----:B------:R-:W-:Y:S01]  /*0880*/  @P5 FMUL R25, R25, 0.25 ;  /* 0x3e80000019195820 */ /* 0x000fe20000400000 */
[----:B------:R-:W4:Y:S01]  /*0890*/  MUFU.RCP R24, R19 ;  /* 0x0000001300187308 */ /* 0x000f220000001000 */
[----:B------:R-:W-:Y:S01]  /*08a0*/  @P5 FMUL R15, R15, 0.25 ;  /* 0x3e8000000f0f5820 */ /* 0x000fe20000400000 */
[----:B------:R-:W-:Y:S01]  /*08b0*/  ISETP.LT.AND P1, PT, R3, 0x80, !P1 ;  /* 0x000000800300780c */ /* 0x000fe20004f21270 */
[----:B--2---:R-:W-:Y:S01]  /*08c0*/  FMUL R20, R27, R20 ;  /* 0x000000141b147220 */ /* 0x004fe20000400000 */
[----:B------:R-:W-:Y:S01]  /*08d0*/  @!P6 FMUL R25, R25, 16777216 ;  /* 0x4b8000001919e820 */ /* 0x000fe20000400000 */
[----:B------:R-:W-:-:S03]  /*08e0*/  @!P6 FMUL R15, R15, 16777216 ;  /* 0x4b8000000f0fe820 */ /* 0x000fc60000400000 */
[----:B------:R-:W2:Y:S01]  /*08f0*/  MUFU.RCP R23, R12 ;  /* 0x0000000c00177308 */ /* 0x000ea20000001000 */
[----:B------:R-:W-:Y:S01]  /*0900*/  FMUL R9, R9, R20 ;  /* 0x0000001409097220 */ /* 0x000fe20000400000 */
[----:B----4-:R-:W-:-:S06]  /*0910*/  FMUL R24, R24, R17 ;  /* 0x0000001118187220 */ /* 0x010fcc0000400000 */
[----:B------:R-:W4:Y:S01]  /*0920*/  MUFU.RCP R26, R25 ;  /* 0x00000019001a7308 */ /* 0x000f220000001000 */
[----:B-1----:R-:W-:-:S04]  /*0930*/  IMAD.WIDE R6, R3, 0x4, R6 ;  /* 0x0000000403067825 */ /* 0x002fc800078e0206 */
[----:B--2---:R-:W-:Y:S01]  /*0940*/  FMUL R23, R23, R16 ;  /* 0x0000001017177220 */ /* 0x004fe20000400000 */
[----:B0-----:R-:W-:-:S04]  /*0950*/  IMAD.WIDE R2, R2, 0x4, R10 ;  /* 0x0000000402027825 */ /* 0x001fc800078e020a */
[----:B------:R-:W-:Y:S01]  /*0960*/  FMUL R23, R14, R23 ;  /* 0x000000170e177220 */ /* 0x000fe20000400000 */
[----:B---3--:R-:W0:Y:S01]  /*0970*/  MUFU.SQRT R0, R22 ;  /* 0x0000001600007308 */ /* 0x008e220000002000 */
[----:B----4-:R-:W-:Y:S01]  /*0980*/  FMUL R26, R26, R15 ;  /* 0x0000000f1a1a7220 */ /* 0x010fe20000400000 */
[----:B------:R-:W-:Y:S01]  /*0990*/  FMUL R15, R13, R24 ;  /* 0x000000180d0f7220 */ /* 0x000fe20000400000 */
[----:B------:R-:W-:-:S04]  /*09a0*/  IMAD.WIDE R12, R4, 0x4, R10 ;  /* 0x00000004040c7825 */ /* 0x000fc800078e020a */
[----:B------:R-:W-:Y:S01]  /*09b0*/  FMUL R21, R21, R26 ;  /* 0x0000001a15157220 */ /* 0x000fe20000400000 */
[----:B------:R-:W-:-:S04]  /*09c0*/  IMAD.WIDE R4, R5, 0x4, R10 ;  /* 0x0000000405047825 */ /* 0x000fc800078e020a */
[----:B------:R-:W-:Y:S01]  /*09d0*/  IMAD.WIDE R10, R8, 0x4, R10 ;  /* 0x00000004080a7825 */ /* 0x000fe200078e020a */
[----:B0-----:R0:W-:Y:S04]  /*09e0*/  @P1 STG.E desc[UR6][R6.64], R0 ;  /* 0x0000000006001986 */ /* 0x0011e8000c101906 */
[----:B------:R0:W-:Y:S04]  /*09f0*/  @P4 STG.E desc[UR6][R2.64], R9 ;  /* 0x0000000902004986 */ /* 0x0001e8000c101906 */
[----:B------:R0:W-:Y:S04]  /*0a00*/  @P3 STG.E desc[UR6][R12.64], R15 ;  /* 0x0000000f0c003986 */ /* 0x0001e8000c101906 */
[----:B------:R0:W-:Y:S02]  /*0a10*/  @P2 STG.E desc[UR6][R4.64], R23 ;  /* 0x0000001704002986 */ /* 0x0001e4000c101906 */
[----:B0-----:R-:W-:Y:S05]  /*0a20*/  @!P0 EXIT ;  /* 0x000000000000894d */ /* 0x001fea0003800000 */
[----:B------:R-:W-:Y:S01]  /*0a30*/  STG.E desc[UR6][R10.64], R21 ;  /* 0x000000150a007986 */ /* 0x000fe2000c101906 */
[----:B------:R-:W-:Y:S05]  /*0a40*/  EXIT ;  /* 0x000000000000794d */ /* 0x000fea0003800000 */
.L_x_0:
[----:B------:R-:W-:-:S00]  /*0a50*/  BRA `(.L_x_0) ;  /* 0xfffffffc00fc7947 */ /* 0x000fc0000383ffff */
[----:B------:R-:W-:-:S00]  /*0a60*/  NOP ;  /* 0x0000000000007918 */ /* 0x000fc00000000000 */
        /* <DEDUP_REMOVED lines=9> */
.L_x_1:


//--------------------- .nv.global.init           --------------------------
	.section	.nv.global.init,"aw",@progbits
.nv.global.init:
	.type		_$_str,@object
	.size		_$_str,(_$_str_$_2 - _$_str)
_$_str:
        /*0000*/ 	.byte	0x5f, 0x5f, 0x43, 0x55, 0x44, 0x41, 0x5f, 0x46, 0x54, 0x5a, 0x00
	.type		_$_str_$_2,@object
	.size		_$_str_$_2,(.L_1 - _$_str_$_2)
_$_str_$_2:
        /*000b*/ 	.byte	0x5f, 0x5f, 0x43, 0x55, 0x44, 0x41, 0x5f, 0x50, 0x52, 0x45, 0x43, 0x5f, 0x53, 0x51, 0x52, 0x54
        /*001b*/ 	.byte	0x00
.L_1:


//--------------------- .nv.shared.triton_per_fused__weight_norm_interface_0 --------------------------
	.section	.nv.shared.triton_per_fused__weight_norm_interface_0,"aw",@nobits
	.sectionflags	@""
	.align	16
	.zero		1024


//--------------------- .nv.constant0.triton_per_fused__weight_norm_interface_0 --------------------------
	.section	.nv.constant0.triton_per_fused__weight_norm_interface_0,"a",@progbits
	.sectionflags	@""
	.align	4
.nv.constant0.triton_per_fused__weight_norm_interface_0:
	.zero		568
